//
// Generated by NVIDIA NVVM Compiler
//
// Compiler Build ID: CL-36424714
// Cuda compilation tools, release 13.0, V13.0.88
// Based on NVVM 20.0.0
//

.version 9.0
.target sm_100
.address_size 64

	// .globl	_Z3mvmPiS_S_ii

.visible .entry _Z3mvmPiS_S_ii(
	.param .u64 .ptr .align 1 _Z3mvmPiS_S_ii_param_0,
	.param .u64 .ptr .align 1 _Z3mvmPiS_S_ii_param_1,
	.param .u64 .ptr .align 1 _Z3mvmPiS_S_ii_param_2,
	.param .u32 _Z3mvmPiS_S_ii_param_3,
	.param .u32 _Z3mvmPiS_S_ii_param_4
)
{
	.reg .pred 	%p<11>;
	.reg .b32 	%r<135>;
	.reg .b64 	%rd<44>;

	ld.param.u64 	%rd18, [_Z3mvmPiS_S_ii_param_0];
	ld.param.u64 	%rd19, [_Z3mvmPiS_S_ii_param_1];
	ld.param.u64 	%rd17, [_Z3mvmPiS_S_ii_param_2];
	ld.param.u32 	%r26, [_Z3mvmPiS_S_ii_param_3];
	ld.param.u32 	%r27, [_Z3mvmPiS_S_ii_param_4];
	cvta.to.global.u64 	%rd1, %rd19;
	cvta.to.global.u64 	%rd2, %rd18;
	mov.u32 	%r28, %ctaid.y;
	mov.u32 	%r29, %ntid.y;
	mov.u32 	%r30, %tid.y;
	mad.lo.s32 	%r31, %r28, %r29, %r30;
	mov.u32 	%r32, %ctaid.x;
	mov.u32 	%r33, %ntid.x;
	mov.u32 	%r34, %tid.x;
	mad.lo.s32 	%r35, %r32, %r33, %r34;
	mov.u32 	%r36, %nctaid.x;
	mul.lo.s32 	%r37, %r31, %r36;
	mad.lo.s32 	%r1, %r37, %r27, %r35;
	setp.ge.s32 	%p1, %r1, %r26;
	@%p1 bra 	$L__BB0_14;
	cvta.to.global.u64 	%rd20, %rd17;
	mul.wide.s32 	%rd21, %r1, 4;
	add.s64 	%rd3, %rd20, %rd21;
	mov.b32 	%r38, 0;
	st.global.u32 	[%rd3], %r38;
	setp.lt.s32 	%p2, %r26, 1;
	@%p2 bra 	$L__BB0_14;
	mul.lo.s32 	%r40, %r1, %r26;
	cvt.s64.s32 	%rd4, %r40;
	and.b32  	%r2, %r26, 15;
	setp.lt.u32 	%p3, %r26, 16;
	mov.b32 	%r127, 0;
	mov.u32 	%r130, %r127;
	@%p3 bra 	$L__BB0_5;
	and.b32  	%r130, %r26, 2147483632;
	neg.s32 	%r125, %r130;
	shl.b64 	%rd22, %rd4, 2;
	add.s64 	%rd23, %rd22, %rd2;
	add.s64 	%rd41, %rd23, 32;
	add.s64 	%rd40, %rd1, 32;
	mov.b32 	%r127, 0;
$L__BB0_4:
	.pragma "nounroll";
	ld.global.u32 	%r42, [%rd41+-32];
	ld.global.u32 	%r43, [%rd40+-32];
	mad.lo.s32 	%r44, %r43, %r42, %r127;
	st.global.u32 	[%rd3], %r44;
	ld.global.u32 	%r45, [%rd41+-28];
	ld.global.u32 	%r46, [%rd40+-28];
	mad.lo.s32 	%r47, %r46, %r45, %r44;
	st.global.u32 	[%rd3], %r47;
	ld.global.u32 	%r48, [%rd41+-24];
	ld.global.u32 	%r49, [%rd40+-24];
	mad.lo.s32 	%r50, %r49, %r48, %r47;
	st.global.u32 	[%rd3], %r50;
	ld.global.u32 	%r51, [%rd41+-20];
	ld.global.u32 	%r52, [%rd40+-20];
	mad.lo.s32 	%r53, %r52, %r51, %r50;
	st.global.u32 	[%rd3], %r53;
	ld.global.u32 	%r54, [%rd41+-16];
	ld.global.u32 	%r55, [%rd40+-16];
	mad.lo.s32 	%r56, %r55, %r54, %r53;
	st.global.u32 	[%rd3], %r56;
	ld.global.u32 	%r57, [%rd41+-12];
	ld.global.u32 	%r58, [%rd40+-12];
	mad.lo.s32 	%r59, %r58, %r57, %r56;
	st.global.u32 	[%rd3], %r59;
	ld.global.u32 	%r60, [%rd41+-8];
	ld.global.u32 	%r61, [%rd40+-8];
	mad.lo.s32 	%r62, %r61, %r60, %r59;
	st.global.u32 	[%rd3], %r62;
	ld.global.u32 	%r63, [%rd41+-4];
	ld.global.u32 	%r64, [%rd40+-4];
	mad.lo.s32 	%r65, %r64, %r63, %r62;
	st.global.u32 	[%rd3], %r65;
	ld.global.u32 	%r66, [%rd41];
	ld.global.u32 	%r67, [%rd40];
	mad.lo.s32 	%r68, %r67, %r66, %r65;
	st.global.u32 	[%rd3], %r68;
	ld.global.u32 	%r69, [%rd41+4];
	ld.global.u32 	%r70, [%rd40+4];
	mad.lo.s32 	%r71, %r70, %r69, %r68;
	st.global.u32 	[%rd3], %r71;
	ld.global.u32 	%r72, [%rd41+8];
	ld.global.u32 	%r73, [%rd40+8];
	mad.lo.s32 	%r74, %r73, %r72, %r71;
	st.global.u32 	[%rd3], %r74;
	ld.global.u32 	%r75, [%rd41+12];
	ld.global.u32 	%r76, [%rd40+12];
	mad.lo.s32 	%r77, %r76, %r75, %r74;
	st.global.u32 	[%rd3], %r77;
	ld.global.u32 	%r78, [%rd41+16];
	ld.global.u32 	%r79, [%rd40+16];
	mad.lo.s32 	%r80, %r79, %r78, %r77;
	st.global.u32 	[%rd3], %r80;
	ld.global.u32 	%r81, [%rd41+20];
	ld.global.u32 	%r82, [%rd40+20];
	mad.lo.s32 	%r83, %r82, %r81, %r80;
	st.global.u32 	[%rd3], %r83;
	ld.global.u32 	%r84, [%rd41+24];
	ld.global.u32 	%r85, [%rd40+24];
	mad.lo.s32 	%r86, %r85, %r84, %r83;
	st.global.u32 	[%rd3], %r86;
	ld.global.u32 	%r87, [%rd41+28];
	ld.global.u32 	%r88, [%rd40+28];
	mad.lo.s32 	%r127, %r88, %r87, %r86;
	st.global.u32 	[%rd3], %r127;
	add.s32 	%r125, %r125, 16;
	add.s64 	%rd41, %rd41, 64;
	add.s64 	%rd40, %rd40, 64;
	setp.ne.s32 	%p4, %r125, 0;
	@%p4 bra 	$L__BB0_4;
$L__BB0_5:
	setp.eq.s32 	%p5, %r2, 0;
	@%p5 bra 	$L__BB0_14;
	and.b32  	%r11, %r26, 7;
	setp.lt.u32 	%p6, %r2, 8;
	@%p6 bra 	$L__BB0_8;
	cvt.u64.u32 	%rd24, %r130;
	add.s64 	%rd25, %rd24, %rd4;
	shl.b64 	%rd26, %rd25, 2;
	add.s64 	%rd27, %rd2, %rd26;
	ld.global.u32 	%r89, [%rd27];
	mul.wide.u32 	%rd28, %r130, 4;
	add.s64 	%rd29, %rd1, %rd28;
	ld.global.u32 	%r90, [%rd29];
	mad.lo.s32 	%r91, %r90, %r89, %r127;
	st.global.u32 	[%rd3], %r91;
	ld.global.u32 	%r92, [%rd27+4];
	ld.global.u32 	%r93, [%rd29+4];
	mad.lo.s32 	%r94, %r93, %r92, %r91;
	st.global.u32 	[%rd3], %r94;
	ld.global.u32 	%r95, [%rd27+8];
	ld.global.u32 	%r96, [%rd29+8];
	mad.lo.s32 	%r97, %r96, %r95, %r94;
	st.global.u32 	[%rd3], %r97;
	ld.global.u32 	%r98, [%rd27+12];
	ld.global.u32 	%r99, [%rd29+12];
	mad.lo.s32 	%r100, %r99, %r98, %r97;
	st.global.u32 	[%rd3], %r100;
	ld.global.u32 	%r101, [%rd27+16];
	ld.global.u32 	%r102, [%rd29+16];
	mad.lo.s32 	%r103, %r102, %r101, %r100;
	st.global.u32 	[%rd3], %r103;
	ld.global.u32 	%r104, [%rd27+20];
	ld.global.u32 	%r105, [%rd29+20];
	mad.lo.s32 	%r106, %r105, %r104, %r103;
	st.global.u32 	[%rd3], %r106;
	ld.global.u32 	%r107, [%rd27+24];
	ld.global.u32 	%r108, [%rd29+24];
	mad.lo.s32 	%r109, %r108, %r107, %r106;
	st.global.u32 	[%rd3], %r109;
	ld.global.u32 	%r110, [%rd27+28];
	ld.global.u32 	%r111, [%rd29+28];
	mad.lo.s32 	%r127, %r111, %r110, %r109;
	st.global.u32 	[%rd3], %r127;
	add.s32 	%r130, %r130, 8;
$L__BB0_8:
	setp.eq.s32 	%p7, %r11, 0;
	@%p7 bra 	$L__BB0_14;
	and.b32  	%r16, %r26, 3;
	setp.lt.u32 	%p8, %r11, 4;
	@%p8 bra 	$L__BB0_11;
	cvt.u64.u32 	%rd30, %r130;
	add.s64 	%rd31, %rd30, %rd4;
	shl.b64 	%rd32, %rd31, 2;
	add.s64 	%rd33, %rd2, %rd32;
	ld.global.u32 	%r112, [%rd33];
	mul.wide.u32 	%rd34, %r130, 4;
	add.s64 	%rd35, %rd1, %rd34;
	ld.global.u32 	%r113, [%rd35];
	mad.lo.s32 	%r114, %r113, %r112, %r127;
	st.global.u32 	[%rd3], %r114;
	ld.global.u32 	%r115, [%rd33+4];
	ld.global.u32 	%r116, [%rd35+4];
	mad.lo.s32 	%r117, %r116, %r115, %r114;
	st.global.u32 	[%rd3], %r117;
	ld.global.u32 	%r118, [%rd33+8];
	ld.global.u32 	%r119, [%rd35+8];
	mad.lo.s32 	%r120, %r119, %r118, %r117;
	st.global.u32 	[%rd3], %r120;
	ld.global.u32 	%r121, [%rd33+12];
	ld.global.u32 	%r122, [%rd35+12];
	mad.lo.s32 	%r127, %r122, %r121, %r120;
	st.global.u32 	[%rd3], %r127;
	add.s32 	%r130, %r130, 4;
$L__BB0_11:
	setp.eq.s32 	%p9, %r16, 0;
	@%p9 bra 	$L__BB0_14;
	cvt.u64.u32 	%rd36, %r130;
	mul.wide.u32 	%rd37, %r130, 4;
	add.s64 	%rd43, %rd1, %rd37;
	add.s64 	%rd38, %rd4, %rd36;
	shl.b64 	%rd39, %rd38, 2;
	add.s64 	%rd42, %rd2, %rd39;
	neg.s32 	%r133, %r16;
$L__BB0_13:
	.pragma "nounroll";
	ld.global.u32 	%r123, [%rd42];
	ld.global.u32 	%r124, [%rd43];
	mad.lo.s32 	%r127, %r124, %r123, %r127;
	st.global.u32 	[%rd3], %r127;
	add.s64 	%rd43, %rd43, 4;
	add.s64 	%rd42, %rd42, 4;
	add.s32 	%r133, %r133, 1;
	setp.ne.s32 	%p10, %r133, 0;
	@%p10 bra 	$L__BB0_13;
$L__BB0_14:
	bar.sync 	0;
	ret;

}


// ===== COMPILED SASS (sm_100) =====

	.target	sm_100

	.elftype	@"ET_EXEC"


//--------------------- .note.nv.tkinfo           --------------------------
	.section	.note.nv.tkinfo,"",@"SHT_NOTE"
	.sectionflags	@"SHF_NOTE_NV_TKINFO"
	.tkinfo
        /*0018*/ 	.word	0x00000002
        /*0030*/ 	.string	""
        /*0030*/ 	.string	"ptxas"
        /*0030*/ 	.string	"Cuda compilation tools, release 13.0, V13.0.88"
        /*0030*/ 	.string	"Build cuda_13.0.r13.0/compiler.36424714_0"
        /*0030*/ 	.string	"-arch sm_100 -m 64 "



//--------------------- .note.nv.cuinfo           --------------------------
	.section	.note.nv.cuinfo,"",@"SHT_NOTE"
	.sectionflags	@"SHF_NOTE_NV_CUINFO"
        /*0018*/ 	.short	0x0002
        /*001a*/ 	.short	0x0064
        /*001c*/ 	.short	0x0082
	.zero		2


//--------------------- .nv.info                  --------------------------
	.section	.nv.info,"",@"SHT_CUDA_INFO"
	.align	4


	//----- nvinfo : EIATTR_REGCOUNT
	.align		4
        /*0000*/ 	.byte	0x04, 0x2f
        /*0002*/ 	.short	(.L_1 - .L_0)
	.align		4
.L_0:
        /*0004*/ 	.word	index@(_Z3mvmPiS_S_ii)
        /*0008*/ 	.word	0x00000014


	//----- nvinfo : EIATTR_FRAME_SIZE
	.align		4
.L_1:
        /*000c*/ 	.byte	0x04, 0x11
        /*000e*/ 	.short	(.L_3 - .L_2)
	.align		4
.L_2:
        /*0010*/ 	.word	index@(_Z3mvmPiS_S_ii)
        /*0014*/ 	.word	0x00000000


	//----- nvinfo : EIATTR_MIN_STACK_SIZE
	.align		4
.L_3:
        /*0018*/ 	.byte	0x04, 0x12
        /*001a*/ 	.short	(.L_5 - .L_4)
	.align		4
.L_4:
        /*001c*/ 	.word	index@(_Z3mvmPiS_S_ii)
        /*0020*/ 	.word	0x00000000
.L_5:


//--------------------- .nv.compat                --------------------------
	.section	.nv.compat,"",@"SHT_CUDA_COMPAT_INFO"
	.align	4
        /*0000*/ 	.byte	0x02, 0x09, 0x00, 0x00, 0x02, 0x02, 0x01, 0x00, 0x02, 0x05, 0x05, 0x00, 0x03, 0x07, 0x01, 0x01
        /*0010*/ 	.byte	0x02, 0x03, 0x00, 0x00, 0x02, 0x06, 0x01, 0x00, 0x04, 0x0b, 0x08, 0x00, 0x09, 0x00, 0x00, 0x00
        /*0020*/ 	.byte	0x00, 0x00, 0x00, 0x00


//--------------------- .nv.info._Z3mvmPiS_S_ii   --------------------------
	.section	.nv.info._Z3mvmPiS_S_ii,"",@"SHT_CUDA_INFO"
	.sectionflags	@""
	.align	4


	//----- nvinfo : EIATTR_CUDA_API_VERSION
	.align		4
        /*0000*/ 	.byte	0x04, 0x37
        /*0002*/ 	.short	(.L_7 - .L_6)
.L_6:
        /*0004*/ 	.word	0x00000082


	//----- nvinfo : EIATTR_KPARAM_INFO
	.align		4
.L_7:
        /*0008*/ 	.byte	0x04, 0x17
        /*000a*/ 	.short	(.L_9 - .L_8)
.L_8:
        /*000c*/ 	.word	0x00000000
        /*0010*/ 	.short	0x0004
        /*0012*/ 	.short	0x001c
        /*0014*/ 	.byte	0x00, 0xf0, 0x11, 0x00


	//----- nvinfo : EIATTR_KPARAM_INFO
	.align		4
.L_9:
        /*0018*/ 	.byte	0x04, 0x17
        /*001a*/ 	.short	(.L_11 - .L_10)
.L_10:
        /*001c*/ 	.word	0x00000000
        /*0020*/ 	.short	0x0003
        /*0022*/ 	.short	0x0018
        /*0024*/ 	.byte	0x00, 0xf0, 0x11, 0x00


	//----- nvinfo : EIATTR_KPARAM_INFO
	.align		4
.L_11:
        /*0028*/ 	.byte	0x04, 0x17
        /*002a*/ 	.short	(.L_13 - .L_12)
.L_12:
        /*002c*/ 	.word	0x00000000
        /*0030*/ 	.short	0x0002
        /*0032*/ 	.short	0x0010
        /*0034*/ 	.byte	0x00, 0xf5, 0x21, 0x00


	//----- nvinfo : EIATTR_KPARAM_INFO
	.align		4
.L_13:
        /*0038*/ 	.byte	0x04, 0x17
        /*003a*/ 	.short	(.L_15 - .L_14)
.L_14:
        /*003c*/ 	.word	0x00000000
        /*0040*/ 	.short	0x0001
        /*0042*/ 	.short	0x0008
        /*0044*/ 	.byte	0x00, 0xf5, 0x21, 0x00


	//----- nvinfo : EIATTR_KPARAM_INFO
	.align		4
.L_15:
        /*0048*/ 	.byte	0x04, 0x17
        /*004a*/ 	.short	(.L_17 - .L_16)
.L_16:
        /*004c*/ 	.word	0x00000000
        /*0050*/ 	.short	0x0000
        /*0052*/ 	.short	0x0000
        /*0054*/ 	.byte	0x00, 0xf5, 0x21, 0x00


	//----- nvinfo : EIATTR_SPARSE_MMA_MASK
	.align		4
.L_17:
        /*0058*/ 	.byte	0x03, 0x50
        /*005a*/ 	.short	0x0000


	//----- nvinfo : EIATTR_MAXREG_COUNT
	.align		4
        /*005c*/ 	.byte	0x03, 0x1b
        /*005e*/ 	.short	0x00ff


	//----- nvinfo : EIATTR_NUM_BARRIERS
	.align		4
        /*0060*/ 	.byte	0x02, 0x4c
        /*0062*/ 	.byte	0x01
	.zero		1


	//----- nvinfo : EIATTR_MERCURY_ISA_VERSION
	.align		4
        /*0064*/ 	.byte	0x03, 0x5f
        /*0066*/ 	.short	0x0101


	//----- nvinfo : EIATTR_VRC_CTA_INIT_COUNT
	.align		4
        /*0068*/ 	.byte	0x02, 0x4a
	.zero		1
	.zero		1


	//----- nvinfo : EIATTR_EXIT_INSTR_OFFSETS
	.align		4
        /*006c*/ 	.byte	0x04, 0x1c
        /*006e*/ 	.short	(.L_19 - .L_18)


	//   ....[0]....
.L_18:
        /*0070*/ 	.word	0x00000d80


	//----- nvinfo : EIATTR_CRS_STACK_SIZE
	.align		4
.L_19:
        /*0074*/ 	.byte	0x04, 0x1e
        /*0076*/ 	.short	(.L_21 - .L_20)
.L_20:
        /*0078*/ 	.word	0x00000000


	//----- nvinfo : EIATTR_CBANK_PARAM_SIZE
	.align		4
.L_21:
        /*007c*/ 	.byte	0x03, 0x19
        /*007e*/ 	.short	0x0020


	//----- nvinfo : EIATTR_PARAM_CBANK
	.align		4
        /*0080*/ 	.byte	0x04, 0x0a
        /*0082*/ 	.short	(.L_23 - .L_22)
	.align		4
.L_22:
        /*0084*/ 	.word	index@(.nv.constant0._Z3mvmPiS_S_ii)
        /*0088*/ 	.short	0x0380
        /*008a*/ 	.short	0x0020


	//----- nvinfo : EIATTR_SW_WAR
	.align		4
.L_23:
        /*008c*/ 	.byte	0x04, 0x36
        /*008e*/ 	.short	(.L_25 - .L_24)
.L_24:
        /*0090*/ 	.word	0x00000008
.L_25:


//--------------------- .nv.callgraph             --------------------------
	.section	.nv.callgraph,"",@"SHT_CUDA_CALLGRAPH"
	.align	4
	.sectionentsize	8
	.align		4
        /*0000*/ 	.word	0x00000000
	.align		4
        /*0004*/ 	.word	0xffffffff
	.align		4
        /*0008*/ 	.word	0x00000000
	.align		4
        /*000c*/ 	.word	0xfffffffe
	.align		4
        /*0010*/ 	.word	0x00000000
	.align		4
        /*0014*/ 	.word	0xfffffffd
	.align		4
        /*0018*/ 	.word	0x00000000
	.align		4
        /*001c*/ 	.word	0xfffffffc


//--------------------- .text._Z3mvmPiS_S_ii      --------------------------
	.section	.text._Z3mvmPiS_S_ii,"ax",@progbits
	.align	128
        .global         _Z3mvmPiS_S_ii
        .type           _Z3mvmPiS_S_ii,@function
        .size           _Z3mvmPiS_S_ii,(.L_x_8 - _Z3mvmPiS_S_ii)
        .other          _Z3mvmPiS_S_ii,@"STO_CUDA_ENTRY STV_DEFAULT"
_Z3mvmPiS_S_ii:
.text._Z3mvmPiS_S_ii:
[----:B------:R-:W-:Y:S01]  /*0000*/  LDC R1, c[0x0][0x37c] ;  /* 0x0000df00ff017b82 */ /* 0x000fe20000000800 */
[----:B------:R-:W0:Y:S07]  /*0010*/  S2R R3, SR_TID.Y ;  /* 0x0000000000037919 */ /* 0x000e2e0000002200 */
[----:B------:R-:W0:Y:S01]  /*0020*/  S2UR UR4, SR_CTAID.Y ;  /* 0x00000000000479c3 */ /* 0x000e220000002600 */
[----:B------:R-:W1:Y:S01]  /*0030*/  LDCU.64 UR12, c[0x0][0x398] ;  /* 0x00007300ff0c77ac */ /* 0x000e620008000a00 */
[----:B------:R-:W-:Y:S01]  /*0040*/  BSSY.RECONVERGENT B0, `(.L_x_0) ;  /* 0x00000d2000007945 */ /* 0x000fe20003800200 */
[----:B------:R-:W2:Y:S05]  /*0050*/  S2R R5, SR_TID.X ;  /* 0x0000000000057919 */ /* 0x000eaa0000002100 */
[----:B------:R-:W0:Y:S08]  /*0060*/  LDC R0, c[0x0][0x364] ;  /* 0x0000d900ff007b82 */ /* 0x000e300000000800 */
[----:B------:R-:W2:Y:S08]  /*0070*/  S2UR UR5, SR_CTAID.X ;  /* 0x00000000000579c3 */ /* 0x000eb00000002500 */
[----:B------:R-:W2:Y:S01]  /*0080*/  LDC R2, c[0x0][0x360] ;  /* 0x0000d800ff027b82 */ /* 0x000ea20000000800 */
[----:B------:R-:W3:Y:S01]  /*0090*/  LDCU UR6, c[0x0][0x370] ;  /* 0x00006e00ff0677ac */ /* 0x000ee20008000800 */
[----:B0-----:R-:W-:-:S04]  /*00a0*/  IMAD R0, R0, UR4, R3 ;  /* 0x0000000400007c24 */ /* 0x001fc8000f8e0203 */
[----:B---3--:R-:W-:Y:S02]  /*00b0*/  IMAD R3, R0, UR6, RZ ;  /* 0x0000000600037c24 */ /* 0x008fe4000f8e02ff */
[----:B--2---:R-:W-:-:S04]  /*00c0*/  IMAD R2, R2, UR5, R5 ;  /* 0x0000000502027c24 */ /* 0x004fc8000f8e0205 */
[----:B-1----:R-:W-:-:S05]  /*00d0*/  IMAD R7, R3, UR13, R2 ;  /* 0x0000000d03077c24 */ /* 0x002fca000f8e0202 */
[----:B------:R-:W-:-:S13]  /*00e0*/  ISETP.GE.AND P0, PT, R7, UR12, PT ;  /* 0x0000000c07007c0c */ /* 0x000fda000bf06270 */
[----:B------:R-:W-:Y:S05]  /*00f0*/  @P0 BRA `(.L_x_1) ;  /* 0x0000000c00180947 */ /* 0x000fea0003800000 */
[----:B------:R-:W0:Y:S01]  /*0100*/  LDC.64 R2, c[0x0][0x390] ;  /* 0x0000e400ff027b82 */ /* 0x000e220000000a00 */
[----:B------:R-:W1:Y:S01]  /*0110*/  LDCU.64 UR10, c[0x0][0x358] ;  /* 0x00006b00ff0a77ac */ /* 0x000e620008000a00 */
[----:B------:R-:W-:Y:S01]  /*0120*/  UISETP.GE.AND UP0, UPT, UR12, 0x1, UPT ;  /* 0x000000010c00788c */ /* 0x000fe2000bf06270 */
[----:B0-----:R-:W-:-:S05]  /*0130*/  IMAD.WIDE R2, R7, 0x4, R2 ;  /* 0x0000000407027825 */ /* 0x001fca00078e0202 */
[----:B-1----:R0:W-:Y:S03]  /*0140*/  STG.E desc[UR10][R2.64], RZ ;  /* 0x000000ff02007986 */ /* 0x0021e6000c10190a */
[----:B------:R-:W-:Y:S05]  /*0150*/  BRA.U !UP0, `(.L_x_1) ;  /* 0x0000000d08007547 */ /* 0x000fea000b800000 */
[----:B------:R-:W-:Y:S02]  /*0160*/  UISETP.GE.U32.AND UP1, UPT, UR12, 0x10, UPT ;  /* 0x000000100c00788c */ /* 0x000fe4000bf26070 */
[----:B------:R-:W-:Y:S01]  /*0170*/  IMAD R7, R7, UR12, RZ ;  /* 0x0000000c07077c24 */ /* 0x000fe2000f8e02ff */
[----:B------:R-:W-:Y:S01]  /*0180*/  ULOP3.LUT UR6, UR12, 0xf, URZ, 0xc0, !UPT ;  /* 0x0000000f0c067892 */ /* 0x000fe2000f8ec0ff */
[----:B------:R-:W-:-:S03]  /*0190*/  CS2R R4, SRZ ;  /* 0x0000000000047805 */ /* 0x000fc6000001ff00 */
[----:B------:R-:W-:Y:S01]  /*01a0*/  SHF.R.S32.HI R0, RZ, 0x1f, R7 ;  /* 0x0000001fff007819 */ /* 0x000fe20000011407 */
[----:B------:R-:W-:Y:S01]  /*01b0*/  UISETP.NE.AND UP0, UPT, UR6, URZ, UPT ;  /* 0x000000ff0600728c */ /* 0x000fe2000bf05270 */
[----:B------:R-:W-:Y:S10]  /*01c0*/  BRA.U !UP1, `(.L_x_2) ;  /* 0x00000005095c7547 */ /* 0x000ff4000b800000 */
[----:B------:R-:W1:Y:S01]  /*01d0*/  LDCU.128 UR16, c[0x0][0x380] ;  /* 0x00007000ff1077ac */ /* 0x000e620008000c00 */
[----:B------:R-:W-:Y:S01]  /*01e0*/  HFMA2 R5, -RZ, RZ, 0, 0 ;  /* 0x00000000ff057431 */ /* 0x000fe200000001ff */
[----:B------:R-:W-:-:S04]  /*01f0*/  ULOP3.LUT UR7, UR12, 0x7ffffff0, URZ, 0xc0, !UPT ;  /* 0x7ffffff00c077892 */ /* 0x000fc8000f8ec0ff */
[----:B------:R-:W-:Y:S02]  /*0200*/  UIADD3 UR8, UPT, UPT, -UR7, URZ, URZ ;  /* 0x000000ff07087290 */ /* 0x000fe4000fffe1ff */
[----:B------:R-:W-:Y:S01]  /*0210*/  MOV R4, UR7 ;  /* 0x0000000700047c02 */ /* 0x000fe20008000f00 */
[----:B-1----:R-:W-:Y:S01]  /*0220*/  UIADD3 UR4, UP1, UPT, UR18, 0x20, URZ ;  /* 0x0000002012047890 */ /* 0x002fe2000ff3e0ff */
[----:B------:R-:W-:-:S03]  /*0230*/  LEA R12, P0, R7, UR16, 0x2 ;  /* 0x00000010070c7c11 */ /* 0x000fc6000f8010ff */
[----:B------:R-:W-:Y:S01]  /*0240*/  UIADD3.X UR5, UPT, UPT, URZ, UR19, URZ, UP1, !UPT ;  /* 0x00000013ff057290 */ /* 0x000fe20008ffe4ff */
[----:B------:R-:W-:Y:S02]  /*0250*/  LEA.HI.X R13, R7, UR17, R0, 0x2, P0 ;  /* 0x00000011070d7c11 */ /* 0x000fe400080f1400 */
[----:B------:R-:W-:Y:S02]  /*0260*/  IADD3 R12, P0, PT, R12, 0x20, RZ ;  /* 0x000000200c0c7810 */ /* 0x000fe40007f1e0ff */
[----:B------:R-:W-:Y:S02]  /*0270*/  MOV R6, UR4 ;  /* 0x0000000400067c02 */ /* 0x000fe40008000f00 */
[----:B------:R-:W-:Y:S02]  /*0280*/  IADD3.X R13, PT, PT, RZ, R13, RZ, P0, !PT ;  /* 0x0000000dff0d7210 */ /* 0x000fe400007fe4ff */
[----:B------:R-:W-:-:S07]  /*0290*/  MOV R11, UR5 ;  /* 0x00000005000b7c02 */ /* 0x000fce0008000f00 */
.L_x_3:
[----:B------:R-:W-:Y:S02]  /*02a0*/  MOV R8, R12 ;  /* 0x0000000c00087202 */ /* 0x000fe40000000f00 */
[----:B------:R-:W-:Y:S02]  /*02b0*/  MOV R9, R13 ;  /* 0x0000000d00097202 */ /* 0x000fe40000000f00 */
[----:B------:R-:W-:-:S03]  /*02c0*/  MOV R10, R6 ;  /* 0x00000006000a7202 */ /* 0x000fc60000000f00 */
[----:B------:R-:W2:Y:S04]  /*02d0*/  LDG.E R6, desc[UR10][R8.64+-0x20] ;  /* 0xffffe00a08067981 */ /* 0x000ea8000c1e1900 */
[----:B------:R-:W2:Y:S02]  /*02e0*/  LDG.E R12, desc[UR10][R10.64+-0x20] ;  /* 0xffffe00a0a0c7981 */ /* 0x000ea4000c1e1900 */
[----:B--23--:R-:W-:-:S05]  /*02f0*/  IMAD R5, R6, R12, R5 ;  /* 0x0000000c06057224 */ /* 0x00cfca00078e0205 */
[----:B------:R1:W-:Y:S04]  /*0300*/  STG.E desc[UR10][R2.64], R5 ;  /* 0x0000000502007986 */ /* 0x0003e8000c10190a */
[----:B------:R-:W2:Y:S04]  /*0310*/  LDG.E R6, desc[UR10][R8.64+-0x1c] ;  /* 0xffffe40a08067981 */ /* 0x000ea8000c1e1900 */
[----:B------:R-:W2:Y:S02]  /*0320*/  LDG.E R12, desc[UR10][R10.64+-0x1c] ;  /* 0xffffe40a0a0c7981 */ /* 0x000ea4000c1e1900 */
[----:B--2---:R-:W-:-:S05]  /*0330*/  IMAD R13, R6, R12, R5 ;  /* 0x0000000c060d7224 */ /* 0x004fca00078e0205 */
[----:B------:R2:W-:Y:S04]  /*0340*/  STG.E desc[UR10][R2.64], R13 ;  /* 0x0000000d02007986 */ /* 0x0005e8000c10190a */
[----:B------:R-:W3:Y:S04]  /*0350*/  LDG.E R6, desc[UR10][R8.64+-0x18] ;  /* 0xffffe80a08067981 */ /* 0x000ee8000c1e1900 */
[----:B------:R-:W3:Y:S02]  /*0360*/  LDG.E R12, desc[UR10][R10.64+-0x18] ;  /* 0xffffe80a0a0c7981 */ /* 0x000ee4000c1e1900 */
[----:B---3--:R-:W-:-:S05]  /*0370*/  IMAD R15, R6, R12, R13 ;  /* 0x0000000c060f7224 */ /* 0x008fca00078e020d */
[----:B------:R3:W-:Y:S04]  /*0380*/  STG.E desc[UR10][R2.64], R15 ;  /* 0x0000000f02007986 */ /* 0x0007e8000c10190a */
[----:B------:R-:W1:Y:S04]  /*0390*/  LDG.E R6, desc[UR10][R8.64+-0x14] ;  /* 0xffffec0a08067981 */ /* 0x000e68000c1e1900 */
[----:B------:R-:W1:Y:S02]  /*03a0*/  LDG.E R12, desc[UR10][R10.64+-0x14] ;  /* 0xffffec0a0a0c7981 */ /* 0x000e64000c1e1900 */
[----:B-1----:R-:W-:-:S05]  /*03b0*/  IMAD R5, R6, R12, R15 ;  /* 0x0000000c06057224 */ /* 0x002fca00078e020f */
        /* <DEDUP_REMOVED lines=46> */
[----:B------:R-:W1:Y:S01]  /*06a0*/  LDG.E R12, desc[UR10][R10.64+0x1c] ;  /* 0x00001c0a0a0c7981 */ /* 0x000e62000c1e1900 */
[----:B------:R-:W-:-:S04]  /*06b0*/  UIADD3 UR8, UPT, UPT, UR8, 0x10, URZ ;  /* 0x0000001008087890 */ /* 0x000fc8000fffe0ff */
[----:B------:R-:W-:Y:S01]  /*06c0*/  UISETP.NE.AND UP1, UPT, UR8, URZ, UPT ;  /* 0x000000ff0800728c */ /* 0x000fe2000bf25270 */
[----:B-1----:R-:W-:Y:S01]  /*06d0*/  IMAD R5, R6, R12, R15 ;  /* 0x0000000c06057224 */ /* 0x002fe200078e020f */
[----:B------:R-:W-:Y:S02]  /*06e0*/  IADD3 R12, P0, PT, R8, 0x40, RZ ;  /* 0x00000040080c7810 */ /* 0x000fe40007f1e0ff */
[----:B------:R-:W-:Y:S02]  /*06f0*/  IADD3 R6, P1, PT, R10, 0x40, RZ ;  /* 0x000000400a067810 */ /* 0x000fe40007f3e0ff */
[----:B------:R3:W-:Y:S01]  /*0700*/  STG.E desc[UR10][R2.64], R5 ;  /* 0x0000000502007986 */ /* 0x0007e2000c10190a */
[----:B--2---:R-:W-:Y:S02]  /*0710*/  IADD3.X R13, PT, PT, RZ, R9, RZ, P0, !PT ;  /* 0x00000009ff0d7210 */ /* 0x004fe400007fe4ff */
[----:B------:R-:W-:Y:S01]  /*0720*/  IADD3.X R11, PT, PT, RZ, R11, RZ, P1, !PT ;  /* 0x0000000bff0b7210 */ /* 0x000fe20000ffe4ff */
[----:B------:R-:W-:Y:S07]  /*0730*/  BRA.U UP1, `(.L_x_3) ;  /* 0xfffffff901d87547 */ /* 0x000fee000b83ffff */
.L_x_2:
[----:B------:R-:W-:Y:S05]  /*0740*/  BRA.U !UP0, `(.L_x_1) ;  /* 0x0000000508847547 */ /* 0x000fea000b800000 */
[----:B------:R-:W-:Y:S02]  /*0750*/  UISETP.GE.U32.AND UP0, UPT, UR6, 0x8, UPT ;  /* 0x000000080600788c */ /* 0x000fe4000bf06070 */
[----:B------:R-:W-:-:S04]  /*0760*/  ULOP3.LUT UR5, UR12, 0x7, URZ, 0xc0, !UPT ;  /* 0x000000070c057892 */ /* 0x000fc8000f8ec0ff */
[----:B------:R-:W-:-:S03]  /*0770*/  UISETP.NE.AND UP1, UPT, UR5, URZ, UPT ;  /* 0x000000ff0500728c */ /* 0x000fc6000bf25270 */
[----:B------:R-:W-:Y:S08]  /*0780*/  BRA.U !UP0, `(.L_x_4) ;  /* 0x0000000108a07547 */ /* 0x000ff0000b800000 */
[----:B------:R-:W1:Y:S01]  /*0790*/  LDC.64 R10, c[0x0][0x388] ;  /* 0x0000e200ff0a7b82 */ /* 0x000e620000000a00 */
[----:B------:R-:W2:Y:S01]  /*07a0*/  LDCU.64 UR6, c[0x0][0x380] ;  /* 0x00007000ff0677ac */ /* 0x000ea20008000a00 */
[----:B------:R-:W-:-:S04]  /*07b0*/  IADD3 R6, P0, PT, R7, R4, RZ ;  /* 0x0000000407067210 */ /* 0x000fc80007f1e0ff */
[----:B------:R-:W-:Y:S02]  /*07c0*/  IADD3.X R9, PT, PT, RZ, R0, RZ, P0, !PT ;  /* 0x00000000ff097210 */ /* 0x000fe400007fe4ff */
[----:B--2---:R-:W-:-:S04]  /*07d0*/  LEA R8, P0, R6, UR6, 0x2 ;  /* 0x0000000606087c11 */ /* 0x004fc8000f8010ff */
[----:B------:R-:W-:Y:S01]  /*07e0*/  LEA.HI.X R9, R6, UR7, R9, 0x2, P0 ;  /* 0x0000000706097c11 */ /* 0x000fe200080f1409 */
[----:B-1----:R-:W-:-:S04]  /*07f0*/  IMAD.WIDE.U32 R10, R4, 0x4, R10 ;  /* 0x00000004040a7825 */ /* 0x002fc800078e000a */
[----:B------:R-:W3:Y:S04]  /*0800*/  LDG.E R6, desc[UR10][R8.64] ;  /* 0x0000000a08067981 */ /* 0x000ee8000c1e1900 */
[----:B------:R-:W3:Y:S02]  /*0810*/  LDG.E R12, desc[UR10][R10.64] ;  /* 0x0000000a0a0c7981 */ /* 0x000ee4000c1e1900 */
[----:B---3--:R-:W-:-:S05]  /*0820*/  IMAD R5, R6, R12, R5 ;  /* 0x0000000c06057224 */ /* 0x008fca00078e0205 */
        /* <DEDUP_REMOVED lines=21> */
[----:B------:R-:W3:Y:S04]  /*0980*/  LDG.E R6, desc[UR10][R8.64+0x18] ;  /* 0x0000180a08067981 */ /* 0x000ee8000c1e1900 */
[----:B------:R-:W3:Y:S02]  /*0990*/  LDG.E R12, desc[UR10][R10.64+0x18] ;  /* 0x0000180a0a0c7981 */ /* 0x000ee4000c1e1900 */
[----:B---3--:R-:W-:-:S05]  /*09a0*/  IMAD R17, R6, R12, R15 ;  /* 0x0000000c06117224 */ /* 0x008fca00078e020f */
[----:B------:R2:W-:Y:S04]  /*09b0*/  STG.E desc[UR10][R2.64], R17 ;  /* 0x0000001102007986 */ /* 0x0005e8000c10190a */
[----:B------:R-:W3:Y:S04]  /*09c0*/  LDG.E R6, desc[UR10][R8.64+0x1c] ;  /* 0x00001c0a08067981 */ /* 0x000ee8000c1e1900 */
[----:B-1----:R-:W3:Y:S01]  /*09d0*/  LDG.E R5, desc[UR10][R10.64+0x1c] ;  /* 0x00001c0a0a057981 */ /* 0x002ee2000c1e1900 */
[----:B------:R-:W-:Y:S01]  /*09e0*/  IADD3 R4, PT, PT, R4, 0x8, RZ ;  /* 0x0000000804047810 */ /* 0x000fe20007ffe0ff */
[----:B---3--:R-:W-:-:S05]  /*09f0*/  IMAD R5, R6, R5, R17 ;  /* 0x0000000506057224 */ /* 0x008fca00078e0211 */
[----:B------:R2:W-:Y:S02]  /*0a00*/  STG.E desc[UR10][R2.64], R5 ;  /* 0x0000000502007986 */ /* 0x0005e4000c10190a */
.L_x_4:
[----:B------:R-:W-:Y:S05]  /*0a10*/  BRA.U !UP1, `(.L_x_1) ;  /* 0x0000000109d07547 */ /* 0x000fea000b800000 */
[----:B------:R-:W-:Y:S02]  /*0a20*/  UISETP.GE.U32.AND UP0, UPT, UR5, 0x4, UPT ;  /* 0x000000040500788c */ /* 0x000fe4000bf06070 */
[----:B------:R-:W-:-:S04]  /*0a30*/  ULOP3.LUT UR4, UR12, 0x3, URZ, 0xc0, !UPT ;  /* 0x000000030c047892 */ /* 0x000fc8000f8ec0ff */
[----:B------:R-:W-:-:S03]  /*0a40*/  UISETP.NE.AND UP1, UPT, UR4, URZ, UPT ;  /* 0x000000ff0400728c */ /* 0x000fc6000bf25270 */
[----:B------:R-:W-:Y:S08]  /*0a50*/  BRA.U !UP0, `(.L_x_5) ;  /* 0x0000000108607547 */ /* 0x000ff0000b800000 */
[----:B------:R-:W1:Y:S01]  /*0a60*/  LDC.64 R10, c[0x0][0x388] ;  /* 0x0000e200ff0a7b82 */ /* 0x000e620000000a00 */
[----:B------:R-:W4:Y:S01]  /*0a70*/  LDCU.64 UR6, c[0x0][0x380] ;  /* 0x00007000ff0677ac */ /* 0x000f220008000a00 */
[----:B------:R-:W-:-:S04]  /*0a80*/  IADD3 R6, P0, PT, R7, R4, RZ ;  /* 0x0000000407067210 */ /* 0x000fc80007f1e0ff */
[----:B------:R-:W-:Y:S02]  /*0a90*/  IADD3.X R9, PT, PT, RZ, R0, RZ, P0, !PT ;  /* 0x00000000ff097210 */ /* 0x000fe400007fe4ff */
[----:B----4-:R-:W-:-:S04]  /*0aa0*/  LEA R8, P0, R6, UR6, 0x2 ;  /* 0x0000000606087c11 */ /* 0x010fc8000f8010ff */
[----:B------:R-:W-:Y:S01]  /*0ab0*/  LEA.HI.X R9, R6, UR7, R9, 0x2, P0 ;  /* 0x0000000706097c11 */ /* 0x000fe200080f1409 */
[----:B-1----:R-:W-:-:S04]  /*0ac0*/  IMAD.WIDE.U32 R10, R4, 0x4, R10 ;  /* 0x00000004040a7825 */ /* 0x002fc800078e000a */
        /* <DEDUP_REMOVED lines=8> */
[----:B------:R-:W2:Y:S04]  /*0b50*/  LDG.E R6, desc[UR10][R8.64+0x8] ;  /* 0x0000080a08067981 */ /* 0x000ea8000c1e1900 */
[----:B------:R-:W2:Y:S02]  /*0b60*/  LDG.E R12, desc[UR10][R10.64+0x8] ;  /* 0x0000080a0a0c7981 */ /* 0x000ea4000c1e1900 */
[----:B--2---:R-:W-:-:S05]  /*0b70*/  IMAD R15, R6, R12, R13 ;  /* 0x0000000c060f7224 */ /* 0x004fca00078e020d */
[----:B------:R4:W-:Y:S04]  /*0b80*/  STG.E desc[UR10][R2.64], R15 ;  /* 0x0000000f02007986 */ /* 0x0009e8000c10190a */
[----:B------:R-:W1:Y:S04]  /*0b90*/  LDG.E R6, desc[UR10][R8.64+0xc] ;  /* 0x00000c0a08067981 */ /* 0x000e68000c1e1900 */
[----:B------:R-:W1:Y:S01]  /*0ba0*/  LDG.E R12, desc[UR10][R10.64+0xc] ;  /* 0x00000c0a0a0c7981 */ /* 0x000e62000c1e1900 */
[----:B------:R-:W-:Y:S01]  /*0bb0*/  IADD3 R4, PT, PT, R4, 0x4, RZ ;  /* 0x0000000404047810 */ /* 0x000fe20007ffe0ff */
[----:B-1----:R-:W-:-:S05]  /*0bc0*/  IMAD R5, R6, R12, R15 ;  /* 0x0000000c06057224 */ /* 0x002fca00078e020f */
[----:B------:R4:W-:Y:S02]  /*0bd0*/  STG.E desc[UR10][R2.64], R5 ;  /* 0x0000000502007986 */ /* 0x0009e4000c10190a */
.L_x_5:
[----:B------:R-:W-:Y:S05]  /*0be0*/  BRA.U !UP1, `(.L_x_1) ;  /* 0x00000001095c7547 */ /* 0x000fea000b800000 */
[----:B------:R-:W1:Y:S01]  /*0bf0*/  LDC.64 R8, c[0x0][0x388] ;  /* 0x0000e200ff087b82 */ /* 0x000e620000000a00 */
[----:B------:R-:W5:Y:S01]  /*0c00*/  LDCU.64 UR6, c[0x0][0x380] ;  /* 0x00007000ff0677ac */ /* 0x000f620008000a00 */
[----:B------:R-:W-:Y:S01]  /*0c10*/  IADD3 R11, P0, PT, R7, R4, RZ ;  /* 0x00000004070b7210 */ /* 0x000fe20007f1e0ff */
[----:B------:R-:W-:-:S03]  /*0c20*/  UIADD3 UR4, UPT, UPT, -UR4, URZ, URZ ;  /* 0x000000ff04047290 */ /* 0x000fc6000fffe1ff */
[----:B------:R-:W-:Y:S02]  /*0c30*/  IADD3.X R0, PT, PT, RZ, R0, RZ, P0, !PT ;  /* 0x00000000ff007210 */ /* 0x000fe400007fe4ff */
[----:B-----5:R-:W-:-:S04]  /*0c40*/  LEA R10, P0, R11, UR6, 0x2 ;  /* 0x000000060b0a7c11 */ /* 0x020fc8000f8010ff */
[----:B------:R-:W-:Y:S01]  /*0c50*/  LEA.HI.X R11, R11, UR7, R0, 0x2, P0 ;  /* 0x000000070b0b7c11 */ /* 0x000fe200080f1400 */
[----:B-1----:R-:W-:-:S03]  /*0c60*/  IMAD.WIDE.U32 R6, R4, 0x4, R8 ;  /* 0x0000000404067825 */ /* 0x002fc600078e0008 */
[----:B------:R-:W-:Y:S02]  /*0c70*/  MOV R8, R6 ;  /* 0x0000000600087202 */ /* 0x000fe40000000f00 */
[----:B------:R-:W-:-:S07]  /*0c80*/  MOV R9, R7 ;  /* 0x0000000700097202 */ /* 0x000fce0000000f00 */
.L_x_6:
[----:B------:R-:W-:Y:S01]  /*0c90*/  MOV R6, R10 ;  /* 0x0000000a00067202 */ /* 0x000fe20000000f00 */
[----:B-1----:R1:W2:Y:S01]  /*0ca0*/  LDG.E R4, desc[UR10][R8.64] ;  /* 0x0000000a08047981 */ /* 0x0022a2000c1e1900 */
[----:B------:R-:W-:-:S05]  /*0cb0*/  MOV R7, R11 ;  /* 0x0000000b00077202 */ /* 0x000fca0000000f00 */
[----:B------:R-:W2:Y:S01]  /*0cc0*/  LDG.E R0, desc[UR10][R6.64] ;  /* 0x0000000a06007981 */ /* 0x000ea2000c1e1900 */
[----:B------:R-:W-:-:S04]  /*0cd0*/  UIADD3 UR4, UPT, UPT, UR4, 0x1, URZ ;  /* 0x0000000104047890 */ /* 0x000fc8000fffe0ff */
[----:B------:R-:W-:Y:S01]  /*0ce0*/  UISETP.NE.AND UP0, UPT, UR4, URZ, UPT ;  /* 0x000000ff0400728c */ /* 0x000fe2000bf05270 */
[----:B-1----:R-:W-:Y:S02]  /*0cf0*/  IADD3 R8, P0, PT, R8, 0x4, RZ ;  /* 0x0000000408087810 */ /* 0x002fe40007f1e0ff */
[----:B------:R-:W-:Y:S02]  /*0d00*/  IADD3 R10, P1, PT, R10, 0x4, RZ ;  /* 0x000000040a0a7810 */ /* 0x000fe40007f3e0ff */
[----:B------:R-:W-:Y:S02]  /*0d10*/  IADD3.X R9, PT, PT, RZ, R9, RZ, P0, !PT ;  /* 0x00000009ff097210 */ /* 0x000fe400007fe4ff */
[----:B------:R-:W-:Y:S01]  /*0d20*/  IADD3.X R11, PT, PT, RZ, R11, RZ, P1, !PT ;  /* 0x0000000bff0b7210 */ /* 0x000fe20000ffe4ff */
[----:B--234-:R-:W-:-:S05]  /*0d30*/  IMAD R5, R0, R4, R5 ;  /* 0x0000000400057224 */ /* 0x01cfca00078e0205 */
[----:B------:R1:W-:Y:S01]  /*0d40*/  STG.E desc[UR10][R2.64], R5 ;  /* 0x0000000502007986 */ /* 0x0003e2000c10190a */
[----:B------:R-:W-:Y:S05]  /*0d50*/  BRA.U UP0, `(.L_x_6) ;  /* 0xfffffffd00cc7547 */ /* 0x000fea000b83ffff */
.L_x_1:
[----:B------:R-:W-:Y:S05]  /*0d60*/  BSYNC.RECONVERGENT B0 ;  /* 0x0000000000007941 */ /* 0x000fea0003800200 */
.L_x_0:
[----:B------:R-:W-:Y:S06]  /*0d70*/  BAR.SYNC.DEFER_BLOCKING 0x0 ;  /* 0x0000000000007b1d */ /* 0x000fec0000010000 */
[----:B------:R-:W-:Y:S05]  /*0d80*/  EXIT ;  /* 0x000000000000794d */ /* 0x000fea0003800000 */
.L_x_7:
[----:B------:R-:W-:-:S00]  /*0d90*/  BRA `(.L_x_7) ;  /* 0xfffffffc00fc7947 */ /* 0x000fc0000383ffff */
[----:B------:R-:W-:-:S00]  /*0da0*/  NOP ;  /* 0x0000000000007918 */ /* 0x000fc00000000000 */
        /* <DEDUP_REMOVED lines=13> */
.L_x_8:


//--------------------- .nv.shared.reserved.0     --------------------------
	.section	.nv.shared.reserved.0,"aw",@nobits
	.weak		__nv_reservedSMEM_offset_0_alias
	.size		__nv_reservedSMEM_offset_0_alias, 0, 64
	.other		__nv_reservedSMEM_offset_0_alias,@"STO_CUDA_RESERVED_SHARED STV_DEFAULT"
__nv_reservedSMEM_offset_0_alias:
	.zero		0
	.zero		64


//--------------------- .nv.constant0._Z3mvmPiS_S_ii --------------------------
	.section	.nv.constant0._Z3mvmPiS_S_ii,"a",@progbits
	.sectionflags	@""
	.align	4
.nv.constant0._Z3mvmPiS_S_ii:
	.zero		928


//--------------------- SYMBOLS --------------------------

	.type		.nv.reservedSmem.offset0,@object
	.size		.nv.reservedSmem.offset0,0x4
